//
// Generated by NVIDIA NVVM Compiler
//
// Compiler Build ID: CL-36424714
// Cuda compilation tools, release 13.0, V13.0.88
// Based on NVVM 20.0.0
//

.version 9.0
.target sm_100
.address_size 64

	// .globl	_Z9matrixMulPKdS0_Pdiiii
.extern .func  (.param .b32 func_retval0) vprintf
(
	.param .b64 vprintf_param_0,
	.param .b64 vprintf_param_1
)
;
.global .align 1 .b8 $str[36] = {84, 104, 101, 32, 115, 105, 122, 101, 32, 111, 102, 32, 109, 97, 116, 114, 105, 99, 101, 115, 32, 105, 115, 110, 39, 116, 32, 99, 111, 114, 114, 101, 99, 116, 10};

.visible .entry _Z9matrixMulPKdS0_Pdiiii(
	.param .u64 .ptr .align 1 _Z9matrixMulPKdS0_Pdiiii_param_0,
	.param .u64 .ptr .align 1 _Z9matrixMulPKdS0_Pdiiii_param_1,
	.param .u64 .ptr .align 1 _Z9matrixMulPKdS0_Pdiiii_param_2,
	.param .u32 _Z9matrixMulPKdS0_Pdiiii_param_3,
	.param .u32 _Z9matrixMulPKdS0_Pdiiii_param_4,
	.param .u32 _Z9matrixMulPKdS0_Pdiiii_param_5,
	.param .u32 _Z9matrixMulPKdS0_Pdiiii_param_6
)
{
	.reg .pred 	%p<14>;
	.reg .b32 	%r<44>;
	.reg .b64 	%rd<55>;
	.reg .b64 	%fd<68>;

	ld.param.u64 	%rd7, [_Z9matrixMulPKdS0_Pdiiii_param_0];
	ld.param.u64 	%rd8, [_Z9matrixMulPKdS0_Pdiiii_param_1];
	ld.param.u64 	%rd6, [_Z9matrixMulPKdS0_Pdiiii_param_2];
	ld.param.u32 	%r18, [_Z9matrixMulPKdS0_Pdiiii_param_3];
	ld.param.u32 	%r19, [_Z9matrixMulPKdS0_Pdiiii_param_4];
	ld.param.u32 	%r20, [_Z9matrixMulPKdS0_Pdiiii_param_5];
	ld.param.u32 	%r21, [_Z9matrixMulPKdS0_Pdiiii_param_6];
	cvta.to.global.u64 	%rd1, %rd8;
	cvta.to.global.u64 	%rd2, %rd7;
	setp.eq.s32 	%p1, %r18, %r21;
	@%p1 bra 	$L__BB0_2;
	mov.u64 	%rd9, $str;
	cvta.global.u64 	%rd10, %rd9;
	{ // callseq 0, 0
	.param .b64 param0;
	st.param.b64 	[param0], %rd10;
	.param .b64 param1;
	st.param.b64 	[param1], 0;
	.param .b32 retval0;
	call.uni (retval0), 
	vprintf, 
	(
	param0, 
	param1
	);
	ld.param.b32 	%r22, [retval0];
	} // callseq 0
	bra.uni 	$L__BB0_16;
$L__BB0_2:
	mov.u32 	%r24, %ctaid.y;
	mov.u32 	%r25, %ntid.y;
	mov.u32 	%r26, %tid.y;
	mad.lo.s32 	%r1, %r24, %r25, %r26;
	mov.u32 	%r27, %ctaid.x;
	mov.u32 	%r28, %ntid.x;
	mov.u32 	%r29, %tid.x;
	mad.lo.s32 	%r2, %r27, %r28, %r29;
	setp.ge.s32 	%p2, %r1, %r19;
	setp.ge.s32 	%p3, %r2, %r20;
	or.pred  	%p4, %p2, %p3;
	@%p4 bra 	$L__BB0_16;
	setp.lt.s32 	%p5, %r18, 1;
	mov.f64 	%fd67, 0d0000000000000000;
	@%p5 bra 	$L__BB0_15;
	mul.lo.s32 	%r3, %r18, %r1;
	and.b32  	%r4, %r18, 7;
	setp.lt.u32 	%p6, %r18, 8;
	mov.f64 	%fd67, 0d0000000000000000;
	mov.b32 	%r42, 0;
	@%p6 bra 	$L__BB0_7;
	and.b32  	%r42, %r18, 2147483640;
	neg.s32 	%r40, %r42;
	shl.b32 	%r7, %r20, 3;
	mul.wide.u32 	%rd11, %r3, 8;
	add.s64 	%rd12, %rd11, %rd2;
	add.s64 	%rd54, %rd12, 32;
	mov.f64 	%fd67, 0d0000000000000000;
	mul.wide.s32 	%rd15, %r20, 8;
	mov.u32 	%r39, %r2;
$L__BB0_6:
	.pragma "nounroll";
	ld.global.f64 	%fd17, [%rd54+-32];
	mul.wide.s32 	%rd13, %r39, 8;
	add.s64 	%rd14, %rd1, %rd13;
	ld.global.f64 	%fd18, [%rd14];
	fma.rn.f64 	%fd19, %fd17, %fd18, %fd67;
	ld.global.f64 	%fd20, [%rd54+-24];
	add.s64 	%rd16, %rd14, %rd15;
	ld.global.f64 	%fd21, [%rd16];
	fma.rn.f64 	%fd22, %fd20, %fd21, %fd19;
	ld.global.f64 	%fd23, [%rd54+-16];
	add.s64 	%rd17, %rd16, %rd15;
	ld.global.f64 	%fd24, [%rd17];
	fma.rn.f64 	%fd25, %fd23, %fd24, %fd22;
	ld.global.f64 	%fd26, [%rd54+-8];
	add.s64 	%rd18, %rd17, %rd15;
	ld.global.f64 	%fd27, [%rd18];
	fma.rn.f64 	%fd28, %fd26, %fd27, %fd25;
	ld.global.f64 	%fd29, [%rd54];
	add.s64 	%rd19, %rd18, %rd15;
	ld.global.f64 	%fd30, [%rd19];
	fma.rn.f64 	%fd31, %fd29, %fd30, %fd28;
	ld.global.f64 	%fd32, [%rd54+8];
	add.s64 	%rd20, %rd19, %rd15;
	ld.global.f64 	%fd33, [%rd20];
	fma.rn.f64 	%fd34, %fd32, %fd33, %fd31;
	ld.global.f64 	%fd35, [%rd54+16];
	add.s64 	%rd21, %rd20, %rd15;
	ld.global.f64 	%fd36, [%rd21];
	fma.rn.f64 	%fd37, %fd35, %fd36, %fd34;
	ld.global.f64 	%fd38, [%rd54+24];
	add.s64 	%rd22, %rd21, %rd15;
	ld.global.f64 	%fd39, [%rd22];
	fma.rn.f64 	%fd67, %fd38, %fd39, %fd37;
	add.s32 	%r40, %r40, 8;
	add.s32 	%r39, %r39, %r7;
	add.s64 	%rd54, %rd54, 64;
	setp.ne.s32 	%p7, %r40, 0;
	@%p7 bra 	$L__BB0_6;
$L__BB0_7:
	setp.eq.s32 	%p8, %r4, 0;
	@%p8 bra 	$L__BB0_15;
	and.b32  	%r13, %r18, 3;
	setp.lt.u32 	%p9, %r4, 4;
	@%p9 bra 	$L__BB0_10;
	add.s32 	%r31, %r42, %r3;
	mul.wide.u32 	%rd23, %r31, 8;
	add.s64 	%rd24, %rd2, %rd23;
	ld.global.f64 	%fd41, [%rd24];
	mad.lo.s32 	%r32, %r42, %r20, %r2;
	mul.wide.s32 	%rd25, %r32, 8;
	add.s64 	%rd26, %rd1, %rd25;
	ld.global.f64 	%fd42, [%rd26];
	fma.rn.f64 	%fd43, %fd41, %fd42, %fd67;
	cvt.u64.u32 	%rd27, %r3;
	cvt.u64.u32 	%rd28, %r42;
	add.s64 	%rd29, %rd28, %rd27;
	shl.b64 	%rd30, %rd29, 3;
	add.s64 	%rd31, %rd2, %rd30;
	ld.global.f64 	%fd44, [%rd31+8];
	mul.wide.s32 	%rd32, %r20, 8;
	add.s64 	%rd33, %rd26, %rd32;
	ld.global.f64 	%fd45, [%rd33];
	fma.rn.f64 	%fd46, %fd44, %fd45, %fd43;
	ld.global.f64 	%fd47, [%rd31+16];
	add.s64 	%rd34, %rd33, %rd32;
	ld.global.f64 	%fd48, [%rd34];
	fma.rn.f64 	%fd49, %fd47, %fd48, %fd46;
	ld.global.f64 	%fd50, [%rd31+24];
	add.s64 	%rd35, %rd34, %rd32;
	ld.global.f64 	%fd51, [%rd35];
	fma.rn.f64 	%fd67, %fd50, %fd51, %fd49;
	add.s32 	%r42, %r42, 4;
$L__BB0_10:
	setp.eq.s32 	%p10, %r13, 0;
	@%p10 bra 	$L__BB0_15;
	setp.eq.s32 	%p11, %r13, 1;
	@%p11 bra 	$L__BB0_13;
	add.s32 	%r33, %r42, %r3;
	mul.wide.u32 	%rd36, %r33, 8;
	add.s64 	%rd37, %rd2, %rd36;
	ld.global.f64 	%fd53, [%rd37];
	mad.lo.s32 	%r34, %r42, %r20, %r2;
	mul.wide.s32 	%rd38, %r34, 8;
	add.s64 	%rd39, %rd1, %rd38;
	ld.global.f64 	%fd54, [%rd39];
	fma.rn.f64 	%fd55, %fd53, %fd54, %fd67;
	cvt.u64.u32 	%rd40, %r3;
	cvt.u64.u32 	%rd41, %r42;
	add.s64 	%rd42, %rd41, %rd40;
	shl.b64 	%rd43, %rd42, 3;
	add.s64 	%rd44, %rd2, %rd43;
	ld.global.f64 	%fd56, [%rd44+8];
	mul.wide.s32 	%rd45, %r20, 8;
	add.s64 	%rd46, %rd39, %rd45;
	ld.global.f64 	%fd57, [%rd46];
	fma.rn.f64 	%fd67, %fd56, %fd57, %fd55;
	add.s32 	%r42, %r42, 2;
$L__BB0_13:
	and.b32  	%r35, %r18, 1;
	setp.eq.b32 	%p12, %r35, 1;
	not.pred 	%p13, %p12;
	@%p13 bra 	$L__BB0_15;
	add.s32 	%r36, %r42, %r3;
	mul.wide.u32 	%rd47, %r36, 8;
	add.s64 	%rd48, %rd2, %rd47;
	ld.global.f64 	%fd58, [%rd48];
	mad.lo.s32 	%r37, %r42, %r20, %r2;
	mul.wide.s32 	%rd49, %r37, 8;
	add.s64 	%rd50, %rd1, %rd49;
	ld.global.f64 	%fd59, [%rd50];
	fma.rn.f64 	%fd67, %fd58, %fd59, %fd67;
$L__BB0_15:
	mad.lo.s32 	%r38, %r20, %r1, %r2;
	cvta.to.global.u64 	%rd51, %rd6;
	mul.wide.s32 	%rd52, %r38, 8;
	add.s64 	%rd53, %rd51, %rd52;
	st.global.f64 	[%rd53], %fd67;
$L__BB0_16:
	ret;

}


// ===== COMPILED SASS (sm_100) =====

	.target	sm_100

	.elftype	@"ET_EXEC"


//--------------------- .note.nv.tkinfo           --------------------------
	.section	.note.nv.tkinfo,"",@"SHT_NOTE"
	.sectionflags	@"SHF_NOTE_NV_TKINFO"
	.tkinfo
        /*0018*/ 	.word	0x00000002
        /*0030*/ 	.string	""
        /*0030*/ 	.string	"ptxas"
        /*0030*/ 	.string	"Cuda compilation tools, release 13.0, V13.0.88"
        /*0030*/ 	.string	"Build cuda_13.0.r13.0/compiler.36424714_0"
        /*0030*/ 	.string	"-arch sm_100 -m 64 "



//--------------------- .note.nv.cuinfo           --------------------------
	.section	.note.nv.cuinfo,"",@"SHT_NOTE"
	.sectionflags	@"SHF_NOTE_NV_CUINFO"
        /*0018*/ 	.short	0x0002
        /*001a*/ 	.short	0x0064
        /*001c*/ 	.short	0x0082
	.zero		2


//--------------------- .nv.info                  --------------------------
	.section	.nv.info,"",@"SHT_CUDA_INFO"
	.align	4


	//----- nvinfo : EIATTR_REGCOUNT
	.align		4
        /*0000*/ 	.byte	0x04, 0x2f
        /*0002*/ 	.short	(.L_2 - .L_1)
	.align		4
.L_1:
        /*0004*/ 	.word	index@(_Z9matrixMulPKdS0_Pdiiii)
        /*0008*/ 	.word	0x00000020


	//----- nvinfo : EIATTR_FRAME_SIZE
	.align		4
.L_2:
        /*000c*/ 	.byte	0x04, 0x11
        /*000e*/ 	.short	(.L_4 - .L_3)
	.align		4
.L_3:
        /*0010*/ 	.word	index@(_Z9matrixMulPKdS0_Pdiiii)
        /*0014*/ 	.word	0x00000000


	//----- nvinfo : EIATTR_MIN_STACK_SIZE
	.align		4
.L_4:
        /*0018*/ 	.byte	0x04, 0x12
        /*001a*/ 	.short	(.L_6 - .L_5)
	.align		4
.L_5:
        /*001c*/ 	.word	index@(_Z9matrixMulPKdS0_Pdiiii)
        /*0020*/ 	.word	0x00000000
.L_6:


//--------------------- .nv.compat                --------------------------
	.section	.nv.compat,"",@"SHT_CUDA_COMPAT_INFO"
	.align	4
        /*0000*/ 	.byte	0x02, 0x09, 0x00, 0x00, 0x02, 0x02, 0x01, 0x00, 0x02, 0x05, 0x05, 0x00, 0x03, 0x07, 0x01, 0x01
        /*0010*/ 	.byte	0x02, 0x03, 0x00, 0x00, 0x02, 0x06, 0x01, 0x00, 0x04, 0x0b, 0x08, 0x00, 0x01, 0x00, 0x00, 0x00
        /*0020*/ 	.byte	0x00, 0x00, 0x00, 0x00


//--------------------- .nv.info._Z9matrixMulPKdS0_Pdiiii --------------------------
	.section	.nv.info._Z9matrixMulPKdS0_Pdiiii,"",@"SHT_CUDA_INFO"
	.sectionflags	@""
	.align	4


	//----- nvinfo : EIATTR_CUDA_API_VERSION
	.align		4
        /*0000*/ 	.byte	0x04, 0x37
        /*0002*/ 	.short	(.L_8 - .L_7)
.L_7:
        /*0004*/ 	.word	0x00000082


	//----- nvinfo : EIATTR_KPARAM_INFO
	.align		4
.L_8:
        /*0008*/ 	.byte	0x04, 0x17
        /*000a*/ 	.short	(.L_10 - .L_9)
.L_9:
        /*000c*/ 	.word	0x00000000
        /*0010*/ 	.short	0x0006
        /*0012*/ 	.short	0x0024
        /*0014*/ 	.byte	0x00, 0xf0, 0x11, 0x00


	//----- nvinfo : EIATTR_KPARAM_INFO
	.align		4
.L_10:
        /*0018*/ 	.byte	0x04, 0x17
        /*001a*/ 	.short	(.L_12 - .L_11)
.L_11:
        /*001c*/ 	.word	0x00000000
        /*0020*/ 	.short	0x0005
        /*0022*/ 	.short	0x0020
        /*0024*/ 	.byte	0x00, 0xf0, 0x11, 0x00


	//----- nvinfo : EIATTR_KPARAM_INFO
	.align		4
.L_12:
        /*0028*/ 	.byte	0x04, 0x17
        /*002a*/ 	.short	(.L_14 - .L_13)
.L_13:
        /*002c*/ 	.word	0x00000000
        /*0030*/ 	.short	0x0004
        /*0032*/ 	.short	0x001c
        /*0034*/ 	.byte	0x00, 0xf0, 0x11, 0x00


	//----- nvinfo : EIATTR_KPARAM_INFO
	.align		4
.L_14:
        /*0038*/ 	.byte	0x04, 0x17
        /*003a*/ 	.short	(.L_16 - .L_15)
.L_15:
        /*003c*/ 	.word	0x00000000
        /*0040*/ 	.short	0x0003
        /*0042*/ 	.short	0x0018
        /*0044*/ 	.byte	0x00, 0xf0, 0x11, 0x00


	//----- nvinfo : EIATTR_KPARAM_INFO
	.align		4
.L_16:
        /*0048*/ 	.byte	0x04, 0x17
        /*004a*/ 	.short	(.L_18 - .L_17)
.L_17:
        /*004c*/ 	.word	0x00000000
        /*0050*/ 	.short	0x0002
        /*0052*/ 	.short	0x0010
        /*0054*/ 	.byte	0x00, 0xf5, 0x21, 0x00


	//----- nvinfo : EIATTR_KPARAM_INFO
	.align		4
.L_18:
        /*0058*/ 	.byte	0x04, 0x17
        /*005a*/ 	.short	(.L_20 - .L_19)
.L_19:
        /*005c*/ 	.word	0x00000000
        /*0060*/ 	.short	0x0001
        /*0062*/ 	.short	0x0008
        /*0064*/ 	.byte	0x00, 0xf5, 0x21, 0x00


	//----- nvinfo : EIATTR_KPARAM_INFO
	.align		4
.L_20:
        /*0068*/ 	.byte	0x04, 0x17
        /*006a*/ 	.short	(.L_22 - .L_21)
.L_21:
        /*006c*/ 	.word	0x00000000
        /*0070*/ 	.short	0x0000
        /*0072*/ 	.short	0x0000
        /*0074*/ 	.byte	0x00, 0xf5, 0x21, 0x00


	//----- nvinfo : EIATTR_SPARSE_MMA_MASK
	.align		4
.L_22:
        /*0078*/ 	.byte	0x03, 0x50
        /*007a*/ 	.short	0x0000


	//----- nvinfo : EIATTR_MAXREG_COUNT
	.align		4
        /*007c*/ 	.byte	0x03, 0x1b
        /*007e*/ 	.short	0x00ff


	//----- nvinfo : EIATTR_EXTERNS
	.align		4
        /*0080*/ 	.byte	0x04, 0x0f
        /*0082*/ 	.short	(.L_24 - .L_23)


	//   ....[0]....
	.align		4
.L_23:
        /*0084*/ 	.word	index@(vprintf)


	//----- nvinfo : EIATTR_MERCURY_ISA_VERSION
	.align		4
.L_24:
        /*0088*/ 	.byte	0x03, 0x5f
        /*008a*/ 	.short	0x0101


	//----- nvinfo : EIATTR_VRC_CTA_INIT_COUNT
	.align		4
        /*008c*/ 	.byte	0x02, 0x4a
	.zero		1
	.zero		1


	//----- nvinfo : EIATTR_SYSCALL_OFFSETS
	.align		4
        /*0090*/ 	.byte	0x04, 0x46
        /*0092*/ 	.short	(.L_26 - .L_25)


	//   ....[0]....
.L_25:
        /*0094*/ 	.word	0x000000c0


	//----- nvinfo : EIATTR_EXIT_INSTR_OFFSETS
	.align		4
.L_26:
        /*0098*/ 	.byte	0x04, 0x1c
        /*009a*/ 	.short	(.L_28 - .L_27)


	//   ....[0]....
.L_27:
        /*009c*/ 	.word	0x000000d0


	//   ....[1]....
        /*00a0*/ 	.word	0x000001a0


	//   ....[2]....
        /*00a4*/ 	.word	0x000009b0


	//----- nvinfo : EIATTR_CRS_STACK_SIZE
	.align		4
.L_28:
        /*00a8*/ 	.byte	0x04, 0x1e
        /*00aa*/ 	.short	(.L_30 - .L_29)
.L_29:
        /*00ac*/ 	.word	0x00000000


	//----- nvinfo : EIATTR_CBANK_PARAM_SIZE
	.align		4
.L_30:
        /*00b0*/ 	.byte	0x03, 0x19
        /*00b2*/ 	.short	0x0028


	//----- nvinfo : EIATTR_PARAM_CBANK
	.align		4
        /*00b4*/ 	.byte	0x04, 0x0a
        /*00b6*/ 	.short	(.L_32 - .L_31)
	.align		4
.L_31:
        /*00b8*/ 	.word	index@(.nv.constant0._Z9matrixMulPKdS0_Pdiiii)
        /*00bc*/ 	.short	0x0380
        /*00be*/ 	.short	0x0028


	//----- nvinfo : EIATTR_SW_WAR
	.align		4
.L_32:
        /*00c0*/ 	.byte	0x04, 0x36
        /*00c2*/ 	.short	(.L_34 - .L_33)
.L_33:
        /*00c4*/ 	.word	0x00000008
.L_34:


//--------------------- .nv.callgraph             --------------------------
	.section	.nv.callgraph,"",@"SHT_CUDA_CALLGRAPH"
	.align	4
	.sectionentsize	8
	.align		4
        /*0000*/ 	.word	0x00000000
	.align		4
        /*0004*/ 	.word	0xffffffff
	.align		4
        /*0008*/ 	.word	index@(_Z9matrixMulPKdS0_Pdiiii)
	.align		4
        /*000c*/ 	.word	index@(vprintf)
	.align		4
        /*0010*/ 	.word	0x00000000
	.align		4
        /*0014*/ 	.word	0xfffffffe
	.align		4
        /*0018*/ 	.word	0x00000000
	.align		4
        /*001c*/ 	.word	0xfffffffd
	.align		4
        /*0020*/ 	.word	0x00000000
	.align		4
        /*0024*/ 	.word	0xfffffffc


//--------------------- .nv.constant4             --------------------------
	.section	.nv.constant4,"a",@progbits
	.align	8
	.align		8
.nv.constant4:
        /*0000*/ 	.dword	vprintf
	.align		8
        /*0008*/ 	.dword	$str


//--------------------- .text._Z9matrixMulPKdS0_Pdiiii --------------------------
	.section	.text._Z9matrixMulPKdS0_Pdiiii,"ax",@progbits
	.align	128
        .global         _Z9matrixMulPKdS0_Pdiiii
        .type           _Z9matrixMulPKdS0_Pdiiii,@function
        .size           _Z9matrixMulPKdS0_Pdiiii,(.L_x_7 - _Z9matrixMulPKdS0_Pdiiii)
        .other          _Z9matrixMulPKdS0_Pdiiii,@"STO_CUDA_ENTRY STV_DEFAULT"
_Z9matrixMulPKdS0_Pdiiii:
.text._Z9matrixMulPKdS0_Pdiiii:
[----:B------:R-:W0:Y:S08]  /*0000*/  LDC R1, c[0x0][0x37c] ;  /* 0x0000df00ff017b82 */ /* 0x000e300000000800 */
[----:B------:R-:W1:Y:S01]  /*0010*/  LDC R0, c[0x0][0x398] ;  /* 0x0000e600ff007b82 */ /* 0x000e620000000800 */
[----:B------:R-:W1:Y:S02]  /*0020*/  LDCU UR4, c[0x0][0x3a4] ;  /* 0x00007480ff0477ac */ /* 0x000e640008000800 */
[----:B-1----:R-:W-:-:S13]  /*0030*/  ISETP.NE.AND P0, PT, R0, UR4, PT ;  /* 0x0000000400007c0c */ /* 0x002fda000bf05270 */
[----:B0-----:R-:W-:Y:S05]  /*0040*/  @!P0 BRA `(.L_x_0) ;  /* 0x0000000000248947 */ /* 0x001fea0003800000 */
[----:B------:R-:W-:Y:S01]  /*0050*/  MOV R0, 0x0 ;  /* 0x0000000000007802 */ /* 0x000fe20000000f00 */
[----:B------:R-:W0:Y:S01]  /*0060*/  LDCU.64 UR4, c[0x4][0x8] ;  /* 0x01000100ff0477ac */ /* 0x000e220008000a00 */
[----:B------:R-:W-:Y:S02]  /*0070*/  CS2R R6, SRZ ;  /* 0x0000000000067805 */ /* 0x000fe4000001ff00 */
[----:B------:R1:W2:Y:S01]  /*0080*/  LDC.64 R2, c[0x4][R0] ;  /* 0x0100000000027b82 */ /* 0x0002a20000000a00 */
[----:B0-----:R-:W-:Y:S02]  /*0090*/  IMAD.U32 R4, RZ, RZ, UR4 ;  /* 0x00000004ff047e24 */ /* 0x001fe4000f8e00ff */
[----:B-1----:R-:W-:-:S07]  /*00a0*/  IMAD.U32 R5, RZ, RZ, UR5 ;  /* 0x00000005ff057e24 */ /* 0x002fce000f8e00ff */
[----:B------:R-:W-:-:S07]  /*00b0*/  LEPC R20, `(.L_x_1) ;  /* 0x000000001014794e */ /* 0x000fce0000000000 */
[----:B--2---:R-:W-:Y:S05]  /*00c0*/  CALL.ABS.NOINC R2 ;  /* 0x0000000002007343 */ /* 0x004fea0003c00000 */
.L_x_1:
[----:B------:R-:W-:Y:S05]  /*00d0*/  EXIT ;  /* 0x000000000000794d */ /* 0x000fea0003800000 */
.L_x_0:
[----:B------:R-:W0:Y:S01]  /*00e0*/  S2R R6, SR_TID.X ;  /* 0x0000000000067919 */ /* 0x000e220000002100 */
[----:B------:R-:W1:Y:S01]  /*00f0*/  LDC R5, c[0x0][0x364] ;  /* 0x0000d900ff057b82 */ /* 0x000e620000000800 */
[----:B------:R-:W2:Y:S01]  /*0100*/  LDCU UR6, c[0x0][0x39c] ;  /* 0x00007380ff0677ac */ /* 0x000ea20008000800 */
[----:B------:R-:W1:Y:S06]  /*0110*/  S2R R4, SR_TID.Y ;  /* 0x0000000000047919 */ /* 0x000e6c0000002200 */
[----:B------:R-:W0:Y:S08]  /*0120*/  S2UR UR5, SR_CTAID.X ;  /* 0x00000000000579c3 */ /* 0x000e300000002500 */
[----:B------:R-:W0:Y:S08]  /*0130*/  LDC R3, c[0x0][0x360] ;  /* 0x0000d800ff037b82 */ /* 0x000e300000000800 */
[----:B------:R-:W1:Y:S08]  /*0140*/  S2UR UR4, SR_CTAID.Y ;  /* 0x00000000000479c3 */ /* 0x000e700000002600 */
[----:B------:R-:W3:Y:S01]  /*0150*/  LDC R2, c[0x0][0x3a0] ;  /* 0x0000e800ff027b82 */ /* 0x000ee20000000800 */
[----:B0-----:R-:W-:-:S02]  /*0160*/  IMAD R3, R3, UR5, R6 ;  /* 0x0000000503037c24 */ /* 0x001fc4000f8e0206 */
[----:B-1----:R-:W-:-:S03]  /*0170*/  IMAD R5, R5, UR4, R4 ;  /* 0x0000000405057c24 */ /* 0x002fc6000f8e0204 */
[----:B---3--:R-:W-:-:S04]  /*0180*/  ISETP.GE.AND P0, PT, R3, R2, PT ;  /* 0x000000020300720c */ /* 0x008fc80003f06270 */
[----:B--2---:R-:W-:-:S13]  /*0190*/  ISETP.GE.OR P0, PT, R5, UR6, P0 ;  /* 0x0000000605007c0c */ /* 0x004fda0008706670 */
[----:B------:R-:W-:Y:S05]  /*01a0*/  @P0 EXIT ;  /* 0x000000000000094d */ /* 0x000fea0003800000 */
[----:B------:R-:W-:Y:S01]  /*01b0*/  ISETP.GE.AND P0, PT, R0, 0x1, PT ;  /* 0x000000010000780c */ /* 0x000fe20003f06270 */
[----:B------:R-:W0:Y:S01]  /*01c0*/  LDCU.64 UR4, c[0x0][0x358] ;  /* 0x00006b00ff0477ac */ /* 0x000e220008000a00 */
[----:B------:R-:W-:-:S11]  /*01d0*/  CS2R R18, SRZ ;  /* 0x0000000000127805 */ /* 0x000fd6000001ff00 */
[----:B------:R-:W-:Y:S05]  /*01e0*/  @!P0 BRA `(.L_x_2) ;  /* 0x0000000400e08947 */ /* 0x000fea0003800000 */
[C---:B------:R-:W-:Y:S01]  /*01f0*/  ISETP.GE.U32.AND P1, PT, R0.reuse, 0x8, PT ;  /* 0x000000080000780c */ /* 0x040fe20003f26070 */
[----:B------:R-:W-:Y:S01]  /*0200*/  HFMA2 R7, -RZ, RZ, 0, 0 ;  /* 0x00000000ff077431 */ /* 0x000fe200000001ff */
[----:B------:R-:W-:Y:S01]  /*0210*/  LOP3.LUT R4, R0, 0x7, RZ, 0xc0, !PT ;  /* 0x0000000700047812 */ /* 0x000fe200078ec0ff */
[----:B------:R-:W-:Y:S01]  /*0220*/  IMAD R6, R5, R0, RZ ;  /* 0x0000000005067224 */ /* 0x000fe200078e02ff */
[----:B------:R-:W-:Y:S02]  /*0230*/  CS2R R18, SRZ ;  /* 0x0000000000127805 */ /* 0x000fe4000001ff00 */
[----:B------:R-:W-:-:S07]  /*0240*/  ISETP.NE.AND P0, PT, R4, RZ, PT ;  /* 0x000000ff0400720c */ /* 0x000fce0003f05270 */
[----:B------:R-:W-:Y:S06]  /*0250*/  @!P1 BRA `(.L_x_3) ;  /* 0x0000000000c49947 */ /* 0x000fec0003800000 */
[----:B------:R-:W1:Y:S01]  /*0260*/  LDC.64 R8, c[0x0][0x380] ;  /* 0x0000e000ff087b82 */ /* 0x000e620000000a00 */
[----:B------:R-:W-:Y:S01]  /*0270*/  LOP3.LUT R7, R0, 0x7ffffff8, RZ, 0xc0, !PT ;  /* 0x7ffffff800077812 */ /* 0x000fe200078ec0ff */
[----:B------:R-:W-:Y:S01]  /*0280*/  IMAD.MOV.U32 R27, RZ, RZ, R3 ;  /* 0x000000ffff1b7224 */ /* 0x000fe200078e0003 */
[----:B------:R-:W-:-:S03]  /*0290*/  CS2R R18, SRZ ;  /* 0x0000000000127805 */ /* 0x000fc6000001ff00 */
[----:B------:R-:W-:Y:S02]  /*02a0*/  IMAD.MOV R26, RZ, RZ, -R7 ;  /* 0x000000ffff1a7224 */ /* 0x000fe400078e0a07 */
[----:B-1----:R-:W-:-:S03]  /*02b0*/  IMAD.WIDE.U32 R8, R6, 0x8, R8 ;  /* 0x0000000806087825 */ /* 0x002fc600078e0008 */
[----:B------:R-:W-:-:S04]  /*02c0*/  IADD3 R10, P1, PT, R8, 0x20, RZ ;  /* 0x00000020080a7810 */ /* 0x000fc80007f3e0ff */
[----:B------:R-:W-:-:S09]  /*02d0*/  IADD3.X R11, PT, PT, RZ, R9, RZ, P1, !PT ;  /* 0x00000009ff0b7210 */ /* 0x000fd20000ffe4ff */
.L_x_4:
[----:B------:R-:W1:Y:S01]  /*02e0*/  LDC.64 R22, c[0x0][0x388] ;  /* 0x0000e200ff167b82 */ /* 0x000e620000000a00 */
[----:B------:R-:W-:Y:S01]  /*02f0*/  MOV R8, R10 ;  /* 0x0000000a00087202 */ /* 0x000fe20000000f00 */
[----:B------:R-:W-:-:S05]  /*0300*/  IMAD.MOV.U32 R9, RZ, RZ, R11 ;  /* 0x000000ffff097224 */ /* 0x000fca00078e000b */
[----:B0-----:R-:W2:Y:S04]  /*0310*/  LDG.E.64 R14, desc[UR4][R8.64+-0x20] ;  /* 0xffffe004080e7981 */ /* 0x001ea8000c1e1b00 */
[----:B------:R-:W3:Y:S01]  /*0320*/  LDG.E.64 R10, desc[UR4][R8.64+-0x18] ;  /* 0xffffe804080a7981 */ /* 0x000ee2000c1e1b00 */
[----:B-1----:R-:W-:-:S05]  /*0330*/  IMAD.WIDE R22, R27, 0x8, R22 ;  /* 0x000000081b167825 */ /* 0x002fca00078e0216 */
[----:B------:R-:W2:Y:S01]  /*0340*/  LDG.E.64 R12, desc[UR4][R22.64] ;  /* 0x00000004160c7981 */ /* 0x000ea2000c1e1b00 */
[----:B------:R-:W-:-:S05]  /*0350*/  IMAD.WIDE R28, R2, 0x8, R22 ;  /* 0x00000008021c7825 */ /* 0x000fca00078e0216 */
[----:B------:R-:W3:Y:S01]  /*0360*/  LDG.E.64 R16, desc[UR4][R28.64] ;  /* 0x000000041c107981 */ /* 0x000ee2000c1e1b00 */
[C---:B------:R-:W-:Y:S01]  /*0370*/  IMAD.WIDE R24, R2.reuse, 0x8, R28 ;  /* 0x0000000802187825 */ /* 0x040fe200078e021c */
[----:B--2---:R-:W-:Y:S02]  /*0380*/  DFMA R18, R14, R12, R18 ;  /* 0x0000000c0e12722b */ /* 0x004fe40000000012 */
[----:B------:R-:W2:Y:S04]  /*0390*/  LDG.E.64 R14, desc[UR4][R8.64+-0x10] ;  /* 0xfffff004080e7981 */ /* 0x000ea8000c1e1b00 */
[----:B------:R-:W2:Y:S01]  /*03a0*/  LDG.E.64 R12, desc[UR4][R24.64] ;  /* 0x00000004180c7981 */ /* 0x000ea2000c1e1b00 */
[----:B------:R-:W-:Y:S01]  /*03b0*/  IMAD.WIDE R20, R2, 0x8, R24 ;  /* 0x0000000802147825 */ /* 0x000fe200078e0218 */
[----:B---3--:R-:W-:-:S02]  /*03c0*/  DFMA R16, R10, R16, R18 ;  /* 0x000000100a10722b */ /* 0x008fc40000000012 */
[----:B------:R-:W3:Y:S04]  /*03d0*/  LDG.E.64 R10, desc[UR4][R8.64+-0x8] ;  /* 0xfffff804080a7981 */ /* 0x000ee8000c1e1b00 */
        /* <DEDUP_REMOVED lines=9> */
[----:B------:R-:W-:-:S03]  /*0470*/  IMAD.WIDE R24, R2, 0x8, R28 ;  /* 0x0000000802187825 */ /* 0x000fc600078e021c */
[----:B------:R-:W4:Y:S01]  /*0480*/  LDG.E.64 R22, desc[UR4][R8.64+0x18] ;  /* 0x0000180408167981 */ /* 0x000f22000c1e1b00 */
[----:B------:R-:W-:-:S06]  /*0490*/  IMAD.WIDE R20, R2, 0x8, R24 ;  /* 0x0000000802147825 */ /* 0x000fcc00078e0218 */
[----:B------:R-:W4:Y:S01]  /*04a0*/  LDG.E.64 R20, desc[UR4][R20.64] ;  /* 0x0000000414147981 */ /* 0x000f22000c1e1b00 */
[----:B--2---:R-:W-:-:S03]  /*04b0*/  DFMA R14, R16, R14, R18 ;  /* 0x0000000e100e722b */ /* 0x004fc60000000012 */
[----:B------:R-:W2:Y:S04]  /*04c0*/  LDG.E.64 R16, desc[UR4][R8.64+0x10] ;  /* 0x0000100408107981 */ /* 0x000ea8000c1e1b00 */
[----:B------:R-:W2:Y:S01]  /*04d0*/  LDG.E.64 R18, desc[UR4][R24.64] ;  /* 0x0000000418127981 */ /* 0x000ea2000c1e1b00 */
[----:B------:R-:W-:Y:S01]  /*04e0*/  IADD3 R26, PT, PT, R26, 0x8, RZ ;  /* 0x000000081a1a7810 */ /* 0x000fe20007ffe0ff */
[----:B---3--:R-:W-:-:S03]  /*04f0*/  DFMA R10, R10, R12, R14 ;  /* 0x0000000c0a0a722b */ /* 0x008fc6000000000e */
[----:B------:R-:W-:Y:S02]  /*0500*/  ISETP.NE.AND P1, PT, R26, RZ, PT ;  /* 0x000000ff1a00720c */ /* 0x000fe40003f25270 */
[----:B------:R-:W-:-:S03]  /*0510*/  LEA R27, R2, R27, 0x3 ;  /* 0x0000001b021b7211 */ /* 0x000fc600078e18ff */
[----:B--2---:R-:W-:Y:S01]  /*0520*/  DFMA R18, R16, R18, R10 ;  /* 0x000000121012722b */ /* 0x004fe2000000000a */
[----:B------:R-:W-:-:S07]  /*0530*/  IADD3 R10, P2, PT, R8, 0x40, RZ ;  /* 0x00000040080a7810 */ /* 0x000fce0007f5e0ff */
[----:B----4-:R-:W-:Y:S01]  /*0540*/  DFMA R18, R22, R20, R18 ;  /* 0x000000141612722b */ /* 0x010fe20000000012 */
[----:B------:R-:W-:Y:S01]  /*0550*/  IMAD.X R11, RZ, RZ, R9, P2 ;  /* 0x000000ffff0b7224 */ /* 0x000fe200010e0609 */
[----:B------:R-:W-:Y:S09]  /*0560*/  @P1 BRA `(.L_x_4) ;  /* 0xfffffffc005c1947 */ /* 0x000ff2000383ffff */
.L_x_3:
[----:B------:R-:W-:Y:S05]  /*0570*/  @!P0 BRA `(.L_x_2) ;  /* 0x0000000000fc8947 */ /* 0x000fea0003800000 */
[----:B------:R-:W-:Y:S02]  /*0580*/  ISETP.GE.U32.AND P1, PT, R4, 0x4, PT ;  /* 0x000000040400780c */ /* 0x000fe40003f26070 */
[----:B------:R-:W-:-:S04]  /*0590*/  LOP3.LUT R26, R0, 0x3, RZ, 0xc0, !PT ;  /* 0x00000003001a7812 */ /* 0x000fc800078ec0ff */
[----:B------:R-:W-:-:S07]  /*05a0*/  ISETP.NE.AND P0, PT, R26, RZ, PT ;  /* 0x000000ff1a00720c */ /* 0x000fce0003f05270 */
[----:B------:R-:W-:Y:S06]  /*05b0*/  @!P1 BRA `(.L_x_5) ;  /* 0x00000000006c9947 */ /* 0x000fec0003800000 */
[----:B------:R-:W1:Y:S01]  /*05c0*/  LDC.64 R24, c[0x0][0x380] ;  /* 0x0000e000ff187b82 */ /* 0x000e620000000a00 */
[----:B------:R-:W2:Y:S01]  /*05d0*/  LDCU.64 UR6, c[0x0][0x380] ;  /* 0x00007000ff0677ac */ /* 0x000ea20008000a00 */
[C---:B------:R-:W-:Y:S01]  /*05e0*/  IMAD.IADD R9, R6.reuse, 0x1, R7 ;  /* 0x0000000106097824 */ /* 0x040fe200078e0207 */
[----:B------:R-:W-:Y:S01]  /*05f0*/  IADD3 R4, P1, PT, R6, R7, RZ ;  /* 0x0000000706047210 */ /* 0x000fe20007f3e0ff */
[----:B------:R-:W-:-:S04]  /*0600*/  IMAD R13, R7, R2, R3 ;  /* 0x00000002070d7224 */ /* 0x000fc800078e0203 */
[----:B------:R-:W3:Y:S01]  /*0610*/  LDC.64 R10, c[0x0][0x388] ;  /* 0x0000e200ff0a7b82 */ /* 0x000ee20000000a00 */
[----:B-1----:R-:W-:-:S06]  /*0620*/  IMAD.WIDE.U32 R24, R9, 0x8, R24 ;  /* 0x0000000809187825 */ /* 0x002fcc00078e0018 */
[----:B0-----:R-:W4:Y:S01]  /*0630*/  LDG.E.64 R24, desc[UR4][R24.64] ;  /* 0x0000000418187981 */ /* 0x001f22000c1e1b00 */
[----:B---3--:R-:W-:Y:S01]  /*0640*/  IMAD.WIDE R10, R13, 0x8, R10 ;  /* 0x000000080d0a7825 */ /* 0x008fe200078e020a */
[----:B------:R-:W-:Y:S02]  /*0650*/  IADD3.X R13, PT, PT, RZ, RZ, RZ, P1, !PT ;  /* 0x000000ffff0d7210 */ /* 0x000fe40000ffe4ff */
[----:B--2---:R-:W-:Y:S02]  /*0660*/  LEA R28, P1, R4, UR6, 0x3 ;  /* 0x00000006041c7c11 */ /* 0x004fe4000f8218ff */
[----:B------:R-:W4:Y:S01]  /*0670*/  LDG.E.64 R8, desc[UR4][R10.64] ;  /* 0x000000040a087981 */ /* 0x000f22000c1e1b00 */
[----:B------:R-:W-:Y:S01]  /*0680*/  IMAD.WIDE R14, R2, 0x8, R10 ;  /* 0x00000008020e7825 */ /* 0x000fe200078e020a */
[----:B------:R-:W-:-:S05]  /*0690*/  LEA.HI.X R29, R4, UR7, R13, 0x3, P1 ;  /* 0x00000007041d7c11 */ /* 0x000fca00088f1c0d */
[----:B------:R-:W2:Y:S01]  /*06a0*/  LDG.E.64 R12, desc[UR4][R28.64+0x8] ;  /* 0x000008041c0c7981 */ /* 0x000ea2000c1e1b00 */
[----:B------:R-:W-:-:S03]  /*06b0*/  IMAD.WIDE R20, R2, 0x8, R14 ;  /* 0x0000000802147825 */ /* 0x000fc600078e020e */
[----:B------:R-:W2:Y:S04]  /*06c0*/  LDG.E.64 R10, desc[UR4][R14.64] ;  /* 0x000000040e0a7981 */ /* 0x000ea8000c1e1b00 */
[----:B------:R-:W3:Y:S01]  /*06d0*/  LDG.E.64 R16, desc[UR4][R20.64] ;  /* 0x0000000414107981 */ /* 0x000ee2000c1e1b00 */
[----:B------:R-:W-:-:S03]  /*06e0*/  IMAD.WIDE R22, R2, 0x8, R20 ;  /* 0x0000000802167825 */ /* 0x000fc600078e0214 */
[----:B------:R-:W3:Y:S04]  /*06f0*/  LDG.E.64 R14, desc[UR4][R28.64+0x10] ;  /* 0x000010041c0e7981 */ /* 0x000ee8000c1e1b00 */
[----:B------:R-:W5:Y:S04]  /*0700*/  LDG.E.64 R20, desc[UR4][R28.64+0x18] ;  /* 0x000018041c147981 */ /* 0x000f68000c1e1b00 */
[----:B------:R-:W5:Y:S01]  /*0710*/  LDG.E.64 R22, desc[UR4][R22.64] ;  /* 0x0000000416167981 */ /* 0x000f62000c1e1b00 */
[----:B------:R-:W-:Y:S01]  /*0720*/  VIADD R7, R7, 0x4 ;  /* 0x0000000407077836 */ /* 0x000fe20000000000 */
[----:B----4-:R-:W-:-:S08]  /*0730*/  DFMA R8, R24, R8, R18 ;  /* 0x000000081808722b */ /* 0x010fd00000000012 */
[----:B--2---:R-:W-:-:S08]  /*0740*/  DFMA R8, R12, R10, R8 ;  /* 0x0000000a0c08722b */ /* 0x004fd00000000008 */
[----:B---3--:R-:W-:-:S08]  /*0750*/  DFMA R8, R14, R16, R8 ;  /* 0x000000100e08722b */ /* 0x008fd00000000008 */
[----:B-----5:R-:W-:-:S11]  /*0760*/  DFMA R18, R20, R22, R8 ;  /* 0x000000161412722b */ /* 0x020fd60000000008 */
.L_x_5:
[----:B------:R-:W-:Y:S05]  /*0770*/  @!P0 BRA `(.L_x_2) ;  /* 0x00000000007c8947 */ /* 0x000fea0003800000 */
[----:B------:R-:W-:Y:S01]  /*0780*/  ISETP.NE.AND P1, PT, R26, 0x1, PT ;  /* 0x000000011a00780c */ /* 0x000fe20003f25270 */
[----:B------:R-:W1:Y:S01]  /*0790*/  LDC.64 R12, c[0x0][0x380] ;  /* 0x0000e000ff0c7b82 */ /* 0x000e620000000a00 */
[----:B------:R-:W-:-:S04]  /*07a0*/  LOP3.LUT R0, R0, 0x1, RZ, 0xc0, !PT ;  /* 0x0000000100007812 */ /* 0x000fc800078ec0ff */
[----:B------:R-:W-:-:S03]  /*07b0*/  ISETP.NE.U32.AND P0, PT, R0, 0x1, PT ;  /* 0x000000010000780c */ /* 0x000fc60003f05070 */
[----:B------:R-:W2:Y:S04]  /*07c0*/  LDC.64 R20, c[0x0][0x388] ;  /* 0x0000e200ff147b82 */ /* 0x000ea80000000a00 */
[CC--:B------:R-:W-:Y:S01]  /*07d0*/  @P1 IADD3 R17, PT, PT, R6.reuse, R7.reuse, RZ ;  /* 0x0000000706111210 */ /* 0x0c0fe20007ffe0ff */
[C---:B------:R-:W-:Y:S01]  /*07e0*/  @P1 IMAD R23, R7.reuse, R2, R3 ;  /* 0x0000000207171224 */ /* 0x040fe200078e0203 */
[----:B------:R-:W-:Y:S01]  /*07f0*/  @P1 IADD3 R0, P2, PT, R6, R7, RZ ;  /* 0x0000000706001210 */ /* 0x000fe20007f5e0ff */
[----:B------:R-:W-:Y:S01]  /*0800*/  @P1 VIADD R7, R7, 0x2 ;  /* 0x0000000207071836 */ /* 0x000fe20000000000 */
[----:B------:R-:W3:Y:S02]  /*0810*/  @P1 LDC.64 R8, c[0x0][0x380] ;  /* 0x0000e000ff081b82 */ /* 0x000ee40000000a00 */
[----:B------:R-:W-:-:S06]  /*0820*/  @P1 IADD3.X R4, PT, PT, RZ, RZ, RZ, P2, !PT ;  /* 0x000000ffff041210 */ /* 0x000fcc00017fe4ff */
[----:B------:R-:W4:Y:S01]  /*0830*/  LDC.64 R14, c[0x0][0x380] ;  /* 0x0000e000ff0e7b82 */ /* 0x000f220000000a00 */
[----:B-1----:R-:W-:-:S06]  /*0840*/  @P1 IMAD.WIDE.U32 R16, R17, 0x8, R12 ;  /* 0x0000000811101825 */ /* 0x002fcc00078e000c */
[----:B0-----:R-:W5:Y:S01]  /*0850*/  @P1 LDG.E.64 R16, desc[UR4][R16.64] ;  /* 0x0000000410101981 */ /* 0x001f62000c1e1b00 */
[----:B------:R-:W0:Y:S01]  /*0860*/  LDC.64 R10, c[0x0][0x388] ;  /* 0x0000e200ff0a7b82 */ /* 0x000e220000000a00 */
[----:B--2---:R-:W-:-:S05]  /*0870*/  @P1 IMAD.WIDE R20, R23, 0x8, R20 ;  /* 0x0000000817141825 */ /* 0x004fca00078e0214 */
[----:B------:R-:W5:Y:S01]  /*0880*/  @P1 LDG.E.64 R12, desc[UR4][R20.64] ;  /* 0x00000004140c1981 */ /* 0x000f62000c1e1b00 */
[----:B---3--:R-:W-:Y:S01]  /*0890*/  @P1 LEA R8, P2, R0, R8, 0x3 ;  /* 0x0000000800081211 */ /* 0x008fe200078418ff */
[----:B------:R-:W-:-:S03]  /*08a0*/  @P1 IMAD.WIDE R22, R2, 0x8, R20 ;  /* 0x0000000802161825 */ /* 0x000fc600078e0214 */
[----:B------:R-:W-:Y:S01]  /*08b0*/  @P1 LEA.HI.X R9, R0, R9, R4, 0x3, P2 ;  /* 0x0000000900091211 */ /* 0x000fe200010f1c04 */
[----:B------:R-:W-:Y:S02]  /*08c0*/  @!P0 IMAD.IADD R25, R6, 0x1, R7 ;  /* 0x0000000106198824 */ /* 0x000fe400078e0207 */
[----:B------:R-:W-:Y:S02]  /*08d0*/  @!P0 IMAD R27, R7, R2, R3 ;  /* 0x00000002071b8224 */ /* 0x000fe400078e0203 */
[----:B------:R-:W2:Y:S01]  /*08e0*/  @P1 LDG.E.64 R6, desc[UR4][R22.64] ;  /* 0x0000000416061981 */ /* 0x000ea2000c1e1b00 */
[----:B----4-:R-:W-:-:S03]  /*08f0*/  @!P0 IMAD.WIDE.U32 R14, R25, 0x8, R14 ;  /* 0x00000008190e8825 */ /* 0x010fc600078e000e */
[----:B------:R-:W2:Y:S01]  /*0900*/  @P1 LDG.E.64 R8, desc[UR4][R8.64+0x8] ;  /* 0x0000080408081981 */ /* 0x000ea2000c1e1b00 */
[----:B0-----:R-:W-:-:S03]  /*0910*/  @!P0 IMAD.WIDE R10, R27, 0x8, R10 ;  /* 0x000000081b0a8825 */ /* 0x001fc600078e020a */
[----:B------:R-:W3:Y:S04]  /*0920*/  @!P0 LDG.E.64 R14, desc[UR4][R14.64] ;  /* 0x000000040e0e8981 */ /* 0x000ee8000c1e1b00 */
[----:B------:R-:W3:Y:S01]  /*0930*/  @!P0 LDG.E.64 R10, desc[UR4][R10.64] ;  /* 0x000000040a0a8981 */ /* 0x000ee2000c1e1b00 */
[----:B-----5:R-:W-:-:S08]  /*0940*/  @P1 DFMA R12, R16, R12, R18 ;  /* 0x0000000c100c122b */ /* 0x020fd00000000012 */
[----:B--2---:R-:W-:-:S08]  /*0950*/  @P1 DFMA R18, R8, R6, R12 ;  /* 0x000000060812122b */ /* 0x004fd0000000000c */
[----:B---3--:R-:W-:-:S11]  /*0960*/  @!P0 DFMA R18, R14, R10, R18 ;  /* 0x0000000a0e12822b */ /* 0x008fd60000000012 */
.L_x_2:
[----:B------:R-:W1:Y:S01]  /*0970*/  LDC.64 R6, c[0x0][0x390] ;  /* 0x0000e400ff067b82 */ /* 0x000e620000000a00 */
[----:B------:R-:W-:-:S04]  /*0980*/  IMAD R3, R5, R2, R3 ;  /* 0x0000000205037224 */ /* 0x000fc800078e0203 */
[----:B-1----:R-:W-:-:S05]  /*0990*/  IMAD.WIDE R2, R3, 0x8, R6 ;  /* 0x0000000803027825 */ /* 0x002fca00078e0206 */
[----:B0-----:R-:W-:Y:S01]  /*09a0*/  STG.E.64 desc[UR4][R2.64], R18 ;  /* 0x0000001202007986 */ /* 0x001fe2000c101b04 */
[----:B------:R-:W-:Y:S05]  /*09b0*/  EXIT ;  /* 0x000000000000794d */ /* 0x000fea0003800000 */
.L_x_6:
[----:B------:R-:W-:-:S00]  /*09c0*/  BRA `(.L_x_6) ;  /* 0xfffffffc00fc7947 */ /* 0x000fc0000383ffff */
[----:B------:R-:W-:-:S00]  /*09d0*/  NOP ;  /* 0x0000000000007918 */ /* 0x000fc00000000000 */
        /* <DEDUP_REMOVED lines=10> */
.L_x_7:


//--------------------- .nv.global.init           --------------------------
	.section	.nv.global.init,"aw",@progbits
.nv.global.init:
	.type		$str,@object
	.size		$str,(.L_0 - $str)
$str:
        /*0000*/ 	.byte	0x54, 0x68, 0x65, 0x20, 0x73, 0x69, 0x7a, 0x65, 0x20, 0x6f, 0x66, 0x20, 0x6d, 0x61, 0x74, 0x72
        /*0010*/ 	.byte	0x69, 0x63, 0x65, 0x73, 0x20, 0x69, 0x73, 0x6e, 0x27, 0x74, 0x20, 0x63, 0x6f, 0x72, 0x72, 0x65
        /*0020*/ 	.byte	0x63, 0x74, 0x0a, 0x00
.L_0:


//--------------------- .nv.shared.reserved.0     --------------------------
	.section	.nv.shared.reserved.0,"aw",@nobits
	.weak		__nv_reservedSMEM_offset_0_alias
	.size		__nv_reservedSMEM_offset_0_alias, 0, 64
	.other		__nv_reservedSMEM_offset_0_alias,@"STO_CUDA_RESERVED_SHARED STV_DEFAULT"
__nv_reservedSMEM_offset_0_alias:
	.zero		0
	.zero		64


//--------------------- .nv.constant0._Z9matrixMulPKdS0_Pdiiii --------------------------
	.section	.nv.constant0._Z9matrixMulPKdS0_Pdiiii,"a",@progbits
	.sectionflags	@""
	.align	4
.nv.constant0._Z9matrixMulPKdS0_Pdiiii:
	.zero		936


//--------------------- SYMBOLS --------------------------

	.type		.nv.reservedSmem.offset0,@object
	.size		.nv.reservedSmem.offset0,0x4
	.type		vprintf,@function
